//
// Generated by NVIDIA NVVM Compiler
//
// Compiler Build ID: CL-36424714
// Cuda compilation tools, release 13.0, V13.0.88
// Based on NVVM 20.0.0
//

.version 9.0
.target sm_100
.address_size 64

	// .globl	fuzzy_compute

.visible .entry fuzzy_compute(
	.param .u64 .ptr .align 1 fuzzy_compute_param_0,
	.param .u64 .ptr .align 1 fuzzy_compute_param_1,
	.param .u64 fuzzy_compute_param_2
)
{
	.reg .pred 	%p<11>;
	.reg .b32 	%r<18>;
	.reg .b32 	%f<114>;
	.reg .b64 	%rd<18>;

	ld.param.u64 	%rd7, [fuzzy_compute_param_0];
	ld.param.u64 	%rd8, [fuzzy_compute_param_1];
	ld.param.u64 	%rd9, [fuzzy_compute_param_2];
	mov.u32 	%r11, %ctaid.x;
	mov.u32 	%r12, %ntid.x;
	mov.u32 	%r13, %tid.x;
	mad.lo.s32 	%r14, %r11, %r12, %r13;
	cvt.u64.u32 	%rd1, %r14;
	setp.le.s64 	%p1, %rd9, %rd1;
	@%p1 bra 	$L__BB0_20;
	cvta.to.global.u64 	%rd10, %rd8;
	cvta.to.global.u64 	%rd11, %rd7;
	mov.u32 	%r1, %tid.y;
	mul.wide.u32 	%rd12, %r1, 16;
	shl.b64 	%rd13, %rd1, 11;
	add.s64 	%rd14, %rd13, %rd10;
	add.s64 	%rd2, %rd14, %rd12;
	shl.b64 	%rd15, %rd1, 10;
	add.s64 	%rd16, %rd11, %rd15;
	add.s64 	%rd3, %rd16, %rd12;
	ld.global.f32 	%f1, [%rd3];
	st.global.f32 	[%rd2], %f1;
	ld.global.f32 	%f2, [%rd3+4];
	st.global.f32 	[%rd2+4], %f2;
	ld.global.f32 	%f3, [%rd3+8];
	st.global.f32 	[%rd2+8], %f3;
	ld.global.f32 	%f4, [%rd3+12];
	st.global.f32 	[%rd2+12], %f4;
	add.s32 	%r2, %r1, 64;
	ld.global.f32 	%f5, [%rd3];
	mov.f32 	%f6, 0f3F800000;
	sub.f32 	%f7, %f6, %f5;
	st.global.f32 	[%rd2+1024], %f7;
	ld.global.f32 	%f8, [%rd3+4];
	sub.f32 	%f9, %f6, %f8;
	st.global.f32 	[%rd2+1028], %f9;
	ld.global.f32 	%f10, [%rd3+8];
	sub.f32 	%f11, %f6, %f10;
	st.global.f32 	[%rd2+1032], %f11;
	ld.global.f32 	%f12, [%rd3+12];
	sub.f32 	%f13, %f6, %f12;
	st.global.f32 	[%rd2+1036], %f13;
	bar.sync 	0;
	neg.s32 	%r16, %r1;
	add.s64 	%rd17, %rd14, 32;
	mov.b32 	%r17, 0;
$L__BB0_2:
	setp.eq.s32 	%p2, %r16, 0;
	@%p2 bra 	$L__BB0_4;
	ld.global.f32 	%f14, [%rd2];
	ld.global.f32 	%f15, [%rd17+-32];
	max.f32 	%f16, %f14, %f15;
	st.global.f32 	[%rd2], %f16;
	ld.global.f32 	%f17, [%rd2+4];
	ld.global.f32 	%f18, [%rd17+-28];
	max.f32 	%f19, %f17, %f18;
	st.global.f32 	[%rd2+4], %f19;
	ld.global.f32 	%f20, [%rd2+8];
	ld.global.f32 	%f21, [%rd17+-24];
	max.f32 	%f22, %f20, %f21;
	st.global.f32 	[%rd2+8], %f22;
	ld.global.f32 	%f23, [%rd2+12];
	ld.global.f32 	%f24, [%rd17+-20];
	max.f32 	%f25, %f23, %f24;
	st.global.f32 	[%rd2+12], %f25;
$L__BB0_4:
	setp.eq.s32 	%p3, %r2, %r17;
	@%p3 bra 	$L__BB0_6;
	ld.global.f32 	%f26, [%rd2+1024];
	ld.global.f32 	%f27, [%rd17+-32];
	max.f32 	%f28, %f26, %f27;
	st.global.f32 	[%rd2+1024], %f28;
	ld.global.f32 	%f29, [%rd2+1028];
	ld.global.f32 	%f30, [%rd17+-28];
	max.f32 	%f31, %f29, %f30;
	st.global.f32 	[%rd2+1028], %f31;
	ld.global.f32 	%f32, [%rd2+1032];
	ld.global.f32 	%f33, [%rd17+-24];
	max.f32 	%f34, %f32, %f33;
	st.global.f32 	[%rd2+1032], %f34;
	ld.global.f32 	%f35, [%rd2+1036];
	ld.global.f32 	%f36, [%rd17+-20];
	max.f32 	%f37, %f35, %f36;
	st.global.f32 	[%rd2+1036], %f37;
$L__BB0_6:
	add.s32 	%r6, %r17, 1;
	setp.eq.s32 	%p4, %r1, %r6;
	@%p4 bra 	$L__BB0_8;
	ld.global.f32 	%f38, [%rd2];
	ld.global.f32 	%f39, [%rd17+-16];
	max.f32 	%f40, %f38, %f39;
	st.global.f32 	[%rd2], %f40;
	ld.global.f32 	%f41, [%rd2+4];
	ld.global.f32 	%f42, [%rd17+-12];
	max.f32 	%f43, %f41, %f42;
	st.global.f32 	[%rd2+4], %f43;
	ld.global.f32 	%f44, [%rd2+8];
	ld.global.f32 	%f45, [%rd17+-8];
	max.f32 	%f46, %f44, %f45;
	st.global.f32 	[%rd2+8], %f46;
	ld.global.f32 	%f47, [%rd2+12];
	ld.global.f32 	%f48, [%rd17+-4];
	max.f32 	%f49, %f47, %f48;
	st.global.f32 	[%rd2+12], %f49;
$L__BB0_8:
	setp.eq.s32 	%p5, %r2, %r6;
	@%p5 bra 	$L__BB0_10;
	ld.global.f32 	%f50, [%rd2+1024];
	ld.global.f32 	%f51, [%rd17+-16];
	max.f32 	%f52, %f50, %f51;
	st.global.f32 	[%rd2+1024], %f52;
	ld.global.f32 	%f53, [%rd2+1028];
	ld.global.f32 	%f54, [%rd17+-12];
	max.f32 	%f55, %f53, %f54;
	st.global.f32 	[%rd2+1028], %f55;
	ld.global.f32 	%f56, [%rd2+1032];
	ld.global.f32 	%f57, [%rd17+-8];
	max.f32 	%f58, %f56, %f57;
	st.global.f32 	[%rd2+1032], %f58;
	ld.global.f32 	%f59, [%rd2+1036];
	ld.global.f32 	%f60, [%rd17+-4];
	max.f32 	%f61, %f59, %f60;
	st.global.f32 	[%rd2+1036], %f61;
$L__BB0_10:
	add.s32 	%r7, %r17, 2;
	setp.eq.s32 	%p6, %r1, %r7;
	@%p6 bra 	$L__BB0_12;
	ld.global.f32 	%f62, [%rd2];
	ld.global.f32 	%f63, [%rd17];
	max.f32 	%f64, %f62, %f63;
	st.global.f32 	[%rd2], %f64;
	ld.global.f32 	%f65, [%rd2+4];
	ld.global.f32 	%f66, [%rd17+4];
	max.f32 	%f67, %f65, %f66;
	st.global.f32 	[%rd2+4], %f67;
	ld.global.f32 	%f68, [%rd2+8];
	ld.global.f32 	%f69, [%rd17+8];
	max.f32 	%f70, %f68, %f69;
	st.global.f32 	[%rd2+8], %f70;
	ld.global.f32 	%f71, [%rd2+12];
	ld.global.f32 	%f72, [%rd17+12];
	max.f32 	%f73, %f71, %f72;
	st.global.f32 	[%rd2+12], %f73;
$L__BB0_12:
	setp.eq.s32 	%p7, %r2, %r7;
	@%p7 bra 	$L__BB0_14;
	ld.global.f32 	%f74, [%rd2+1024];
	ld.global.f32 	%f75, [%rd17];
	max.f32 	%f76, %f74, %f75;
	st.global.f32 	[%rd2+1024], %f76;
	ld.global.f32 	%f77, [%rd2+1028];
	ld.global.f32 	%f78, [%rd17+4];
	max.f32 	%f79, %f77, %f78;
	st.global.f32 	[%rd2+1028], %f79;
	ld.global.f32 	%f80, [%rd2+1032];
	ld.global.f32 	%f81, [%rd17+8];
	max.f32 	%f82, %f80, %f81;
	st.global.f32 	[%rd2+1032], %f82;
	ld.global.f32 	%f83, [%rd2+1036];
	ld.global.f32 	%f84, [%rd17+12];
	max.f32 	%f85, %f83, %f84;
	st.global.f32 	[%rd2+1036], %f85;
$L__BB0_14:
	add.s32 	%r8, %r17, 3;
	setp.eq.s32 	%p8, %r1, %r8;
	@%p8 bra 	$L__BB0_16;
	ld.global.f32 	%f86, [%rd2];
	ld.global.f32 	%f87, [%rd17+16];
	max.f32 	%f88, %f86, %f87;
	st.global.f32 	[%rd2], %f88;
	ld.global.f32 	%f89, [%rd2+4];
	ld.global.f32 	%f90, [%rd17+20];
	max.f32 	%f91, %f89, %f90;
	st.global.f32 	[%rd2+4], %f91;
	ld.global.f32 	%f92, [%rd2+8];
	ld.global.f32 	%f93, [%rd17+24];
	max.f32 	%f94, %f92, %f93;
	st.global.f32 	[%rd2+8], %f94;
	ld.global.f32 	%f95, [%rd2+12];
	ld.global.f32 	%f96, [%rd17+28];
	max.f32 	%f97, %f95, %f96;
	st.global.f32 	[%rd2+12], %f97;
$L__BB0_16:
	setp.eq.s32 	%p9, %r2, %r8;
	@%p9 bra 	$L__BB0_18;
	ld.global.f32 	%f98, [%rd2+1024];
	ld.global.f32 	%f99, [%rd17+16];
	max.f32 	%f100, %f98, %f99;
	st.global.f32 	[%rd2+1024], %f100;
	ld.global.f32 	%f101, [%rd2+1028];
	ld.global.f32 	%f102, [%rd17+20];
	max.f32 	%f103, %f101, %f102;
	st.global.f32 	[%rd2+1028], %f103;
	ld.global.f32 	%f104, [%rd2+1032];
	ld.global.f32 	%f105, [%rd17+24];
	max.f32 	%f106, %f104, %f105;
	st.global.f32 	[%rd2+1032], %f106;
	ld.global.f32 	%f107, [%rd2+1036];
	ld.global.f32 	%f108, [%rd17+28];
	max.f32 	%f109, %f107, %f108;
	st.global.f32 	[%rd2+1036], %f109;
$L__BB0_18:
	add.s32 	%r17, %r17, 4;
	add.s32 	%r16, %r16, 4;
	add.s64 	%rd17, %rd17, 64;
	setp.ne.s32 	%p10, %r17, 128;
	@%p10 bra 	$L__BB0_2;
	bar.sync 	0;
	ld.global.f32 	%f110, [%rd2];
	st.global.f32 	[%rd3], %f110;
	ld.global.f32 	%f111, [%rd2+4];
	st.global.f32 	[%rd3+4], %f111;
	ld.global.f32 	%f112, [%rd2+8];
	st.global.f32 	[%rd3+8], %f112;
	ld.global.f32 	%f113, [%rd2+12];
	st.global.f32 	[%rd3+12], %f113;
$L__BB0_20:
	ret;

}


// ===== COMPILED SASS (sm_100) =====

	.target	sm_100

	.elftype	@"ET_EXEC"


//--------------------- .note.nv.tkinfo           --------------------------
	.section	.note.nv.tkinfo,"",@"SHT_NOTE"
	.sectionflags	@"SHF_NOTE_NV_TKINFO"
	.tkinfo
        /*0018*/ 	.word	0x00000002
        /*0030*/ 	.string	""
        /*0030*/ 	.string	"ptxas"
        /*0030*/ 	.string	"Cuda compilation tools, release 13.0, V13.0.88"
        /*0030*/ 	.string	"Build cuda_13.0.r13.0/compiler.36424714_0"
        /*0030*/ 	.string	"-arch sm_100 -m 64 "



//--------------------- .note.nv.cuinfo           --------------------------
	.section	.note.nv.cuinfo,"",@"SHT_NOTE"
	.sectionflags	@"SHF_NOTE_NV_CUINFO"
        /*0018*/ 	.short	0x0002
        /*001a*/ 	.short	0x0064
        /*001c*/ 	.short	0x0082
	.zero		2


//--------------------- .nv.info                  --------------------------
	.section	.nv.info,"",@"SHT_CUDA_INFO"
	.align	4


	//----- nvinfo : EIATTR_REGCOUNT
	.align		4
        /*0000*/ 	.byte	0x04, 0x2f
        /*0002*/ 	.short	(.L_1 - .L_0)
	.align		4
.L_0:
        /*0004*/ 	.word	index@(fuzzy_compute)
        /*0008*/ 	.word	0x00000016


	//----- nvinfo : EIATTR_FRAME_SIZE
	.align		4
.L_1:
        /*000c*/ 	.byte	0x04, 0x11
        /*000e*/ 	.short	(.L_3 - .L_2)
	.align		4
.L_2:
        /*0010*/ 	.word	index@(fuzzy_compute)
        /*0014*/ 	.word	0x00000000


	//----- nvinfo : EIATTR_MIN_STACK_SIZE
	.align		4
.L_3:
        /*0018*/ 	.byte	0x04, 0x12
        /*001a*/ 	.short	(.L_5 - .L_4)
	.align		4
.L_4:
        /*001c*/ 	.word	index@(fuzzy_compute)
        /*0020*/ 	.word	0x00000000
.L_5:


//--------------------- .nv.compat                --------------------------
	.section	.nv.compat,"",@"SHT_CUDA_COMPAT_INFO"
	.align	4
        /*0000*/ 	.byte	0x02, 0x09, 0x00, 0x00, 0x02, 0x02, 0x01, 0x00, 0x02, 0x05, 0x05, 0x00, 0x03, 0x07, 0x01, 0x01
        /*0010*/ 	.byte	0x02, 0x03, 0x00, 0x00, 0x02, 0x06, 0x01, 0x00, 0x04, 0x0b, 0x08, 0x00, 0x09, 0x00, 0x00, 0x00
        /*0020*/ 	.byte	0x00, 0x00, 0x00, 0x00


//--------------------- .nv.info.fuzzy_compute    --------------------------
	.section	.nv.info.fuzzy_compute,"",@"SHT_CUDA_INFO"
	.sectionflags	@""
	.align	4


	//----- nvinfo : EIATTR_CUDA_API_VERSION
	.align		4
        /*0000*/ 	.byte	0x04, 0x37
        /*0002*/ 	.short	(.L_7 - .L_6)
.L_6:
        /*0004*/ 	.word	0x00000082


	//----- nvinfo : EIATTR_KPARAM_INFO
	.align		4
.L_7:
        /*0008*/ 	.byte	0x04, 0x17
        /*000a*/ 	.short	(.L_9 - .L_8)
.L_8:
        /*000c*/ 	.word	0x00000000
        /*0010*/ 	.short	0x0002
        /*0012*/ 	.short	0x0010
        /*0014*/ 	.byte	0x00, 0xf0, 0x21, 0x00


	//----- nvinfo : EIATTR_KPARAM_INFO
	.align		4
.L_9:
        /*0018*/ 	.byte	0x04, 0x17
        /*001a*/ 	.short	(.L_11 - .L_10)
.L_10:
        /*001c*/ 	.word	0x00000000
        /*0020*/ 	.short	0x0001
        /*0022*/ 	.short	0x0008
        /*0024*/ 	.byte	0x00, 0xf5, 0x21, 0x00


	//----- nvinfo : EIATTR_KPARAM_INFO
	.align		4
.L_11:
        /*0028*/ 	.byte	0x04, 0x17
        /*002a*/ 	.short	(.L_13 - .L_12)
.L_12:
        /*002c*/ 	.word	0x00000000
        /*0030*/ 	.short	0x0000
        /*0032*/ 	.short	0x0000
        /*0034*/ 	.byte	0x00, 0xf5, 0x21, 0x00


	//----- nvinfo : EIATTR_SPARSE_MMA_MASK
	.align		4
.L_13:
        /*0038*/ 	.byte	0x03, 0x50
        /*003a*/ 	.short	0x0000


	//----- nvinfo : EIATTR_MAXREG_COUNT
	.align		4
        /*003c*/ 	.byte	0x03, 0x1b
        /*003e*/ 	.short	0x00ff


	//----- nvinfo : EIATTR_NUM_BARRIERS
	.align		4
        /*0040*/ 	.byte	0x02, 0x4c
        /*0042*/ 	.byte	0x01
	.zero		1


	//----- nvinfo : EIATTR_MERCURY_ISA_VERSION
	.align		4
        /*0044*/ 	.byte	0x03, 0x5f
        /*0046*/ 	.short	0x0101


	//----- nvinfo : EIATTR_VRC_CTA_INIT_COUNT
	.align		4
        /*0048*/ 	.byte	0x02, 0x4a
	.zero		1
	.zero		1


	//----- nvinfo : EIATTR_EXIT_INSTR_OFFSETS
	.align		4
        /*004c*/ 	.byte	0x04, 0x1c
        /*004e*/ 	.short	(.L_15 - .L_14)


	//   ....[0]....
.L_14:
        /*0050*/ 	.word	0x00000080


	//   ....[1]....
        /*0054*/ 	.word	0x00000dd0


	//----- nvinfo : EIATTR_CRS_STACK_SIZE
	.align		4
.L_15:
        /*0058*/ 	.byte	0x04, 0x1e
        /*005a*/ 	.short	(.L_17 - .L_16)
.L_16:
        /*005c*/ 	.word	0x00000000


	//----- nvinfo : EIATTR_CBANK_PARAM_SIZE
	.align		4
.L_17:
        /*0060*/ 	.byte	0x03, 0x19
        /*0062*/ 	.short	0x0018


	//----- nvinfo : EIATTR_PARAM_CBANK
	.align		4
        /*0064*/ 	.byte	0x04, 0x0a
        /*0066*/ 	.short	(.L_19 - .L_18)
	.align		4
.L_18:
        /*0068*/ 	.word	index@(.nv.constant0.fuzzy_compute)
        /*006c*/ 	.short	0x0380
        /*006e*/ 	.short	0x0018


	//----- nvinfo : EIATTR_SW_WAR
	.align		4
.L_19:
        /*0070*/ 	.byte	0x04, 0x36
        /*0072*/ 	.short	(.L_21 - .L_20)
.L_20:
        /*0074*/ 	.word	0x00000008
.L_21:


//--------------------- .nv.callgraph             --------------------------
	.section	.nv.callgraph,"",@"SHT_CUDA_CALLGRAPH"
	.align	4
	.sectionentsize	8
	.align		4
        /*0000*/ 	.word	0x00000000
	.align		4
        /*0004*/ 	.word	0xffffffff
	.align		4
        /*0008*/ 	.word	0x00000000
	.align		4
        /*000c*/ 	.word	0xfffffffe
	.align		4
        /*0010*/ 	.word	0x00000000
	.align		4
        /*0014*/ 	.word	0xfffffffd
	.align		4
        /*0018*/ 	.word	0x00000000
	.align		4
        /*001c*/ 	.word	0xfffffffc


//--------------------- .text.fuzzy_compute       --------------------------
	.section	.text.fuzzy_compute,"ax",@progbits
	.align	128
        .global         fuzzy_compute
        .type           fuzzy_compute,@function
        .size           fuzzy_compute,(.L_x_16 - fuzzy_compute)
        .other          fuzzy_compute,@"STO_CUDA_ENTRY STV_DEFAULT"
fuzzy_compute:
.text.fuzzy_compute:
[----:B------:R-:W-:Y:S01]  /*0000*/  LDC R1, c[0x0][0x37c] ;  /* 0x0000df00ff017b82 */ /* 0x000fe20000000800 */
[----:B------:R-:W0:Y:S07]  /*0010*/  S2R R3, SR_TID.X ;  /* 0x0000000000037919 */ /* 0x000e2e0000002100 */
[----:B------:R-:W0:Y:S01]  /*0020*/  S2UR UR4, SR_CTAID.X ;  /* 0x00000000000479c3 */ /* 0x000e220000002500 */
[----:B------:R-:W1:Y:S07]  /*0030*/  LDCU.64 UR6, c[0x0][0x390] ;  /* 0x00007200ff0677ac */ /* 0x000e6e0008000a00 */
[----:B------:R-:W0:Y:S02]  /*0040*/  LDC R0, c[0x0][0x360] ;  /* 0x0000d800ff007b82 */ /* 0x000e240000000800 */
[----:B0-----:R-:W-:-:S05]  /*0050*/  IMAD R0, R0, UR4, R3 ;  /* 0x0000000400007c24 */ /* 0x001fca000f8e0203 */
[----:B-1----:R-:W-:-:S04]  /*0060*/  ISETP.GE.U32.AND P0, PT, R0, UR6, PT ;  /* 0x0000000600007c0c */ /* 0x002fc8000bf06070 */
[----:B------:R-:W-:-:S13]  /*0070*/  ISETP.GE.AND.EX P0, PT, RZ, UR7, PT, P0 ;  /* 0x00000007ff007c0c */ /* 0x000fda000bf06300 */
[----:B------:R-:W-:Y:S05]  /*0080*/  @P0 EXIT ;  /* 0x000000000000094d */ /* 0x000fea0003800000 */
[----:B------:R-:W0:Y:S01]  /*0090*/  S2R R9, SR_TID.Y ;  /* 0x0000000000097919 */ /* 0x000e220000002200 */
[----:B------:R-:W1:Y:S01]  /*00a0*/  LDCU.128 UR8, c[0x0][0x380] ;  /* 0x00007000ff0877ac */ /* 0x000e620008000c00 */
[----:B------:R-:W2:Y:S01]  /*00b0*/  LDCU.64 UR6, c[0x0][0x358] ;  /* 0x00006b00ff0677ac */ /* 0x000ea20008000a00 */
[----:B-1----:R-:W-:-:S04]  /*00c0*/  LEA R2, P0, R0, UR8, 0xa ;  /* 0x0000000800027c11 */ /* 0x002fc8000f8050ff */
[----:B------:R-:W-:-:S03]  /*00d0*/  LEA.HI.X R3, R0, UR9, RZ, 0xa, P0 ;  /* 0x0000000900037c11 */ /* 0x000fc600080f54ff */
[----:B0-----:R-:W-:-:S05]  /*00e0*/  IMAD.WIDE.U32 R2, R9, 0x10, R2 ;  /* 0x0000001009027825 */ /* 0x001fca00078e0002 */
[----:B--2---:R-:W2:Y:S01]  /*00f0*/  LDG.E R11, desc[UR6][R2.64] ;  /* 0x00000006020b7981 */ /* 0x004ea2000c1e1900 */
[----:B------:R-:W-:-:S04]  /*0100*/  LEA R6, P0, R0, UR10, 0xb ;  /* 0x0000000a00067c11 */ /* 0x000fc8000f8058ff */
[----:B------:R-:W-:-:S03]  /*0110*/  LEA.HI.X R7, R0, UR11, RZ, 0xb, P0 ;  /* 0x0000000b00077c11 */ /* 0x000fc600080f5cff */
[----:B------:R-:W-:-:S05]  /*0120*/  IMAD.WIDE.U32 R4, R9, 0x10, R6 ;  /* 0x0000001009047825 */ /* 0x000fca00078e0006 */
[----:B--2---:R0:W-:Y:S04]  /*0130*/  STG.E desc[UR6][R4.64], R11 ;  /* 0x0000000b04007986 */ /* 0x0041e8000c101906 */
[----:B------:R-:W2:Y:S04]  /*0140*/  LDG.E R13, desc[UR6][R2.64+0x4] ;  /* 0x00000406020d7981 */ /* 0x000ea8000c1e1900 */
[----:B--2---:R1:W-:Y:S04]  /*0150*/  STG.E desc[UR6][R4.64+0x4], R13 ;  /* 0x0000040d04007986 */ /* 0x0043e8000c101906 */
[----:B------:R-:W2:Y:S04]  /*0160*/  LDG.E R15, desc[UR6][R2.64+0x8] ;  /* 0x00000806020f7981 */ /* 0x000ea8000c1e1900 */
[----:B--2---:R-:W-:Y:S04]  /*0170*/  STG.E desc[UR6][R4.64+0x8], R15 ;  /* 0x0000080f04007986 */ /* 0x004fe8000c101906 */
[----:B------:R-:W2:Y:S04]  /*0180*/  LDG.E R17, desc[UR6][R2.64+0xc] ;  /* 0x00000c0602117981 */ /* 0x000ea8000c1e1900 */
[----:B--2---:R-:W-:Y:S04]  /*0190*/  STG.E desc[UR6][R4.64+0xc], R17 ;  /* 0x00000c1104007986 */ /* 0x004fe8000c101906 */
[----:B------:R-:W2:Y:S02]  /*01a0*/  LDG.E R0, desc[UR6][R2.64] ;  /* 0x0000000602007981 */ /* 0x000ea4000c1e1900 */
[----:B--2---:R-:W-:-:S05]  /*01b0*/  FADD R19, -R0, 1 ;  /* 0x3f80000000137421 */ /* 0x004fca0000000100 */
[----:B------:R-:W-:Y:S04]  /*01c0*/  STG.E desc[UR6][R4.64+0x400], R19 ;  /* 0x0004001304007986 */ /* 0x000fe8000c101906 */
[----:B------:R-:W0:Y:S02]  /*01d0*/  LDG.E R0, desc[UR6][R2.64+0x4] ;  /* 0x0000040602007981 */ /* 0x000e24000c1e1900 */
[----:B0-----:R-:W-:-:S05]  /*01e0*/  FADD R11, -R0, 1 ;  /* 0x3f800000000b7421 */ /* 0x001fca0000000100 */
[----:B------:R0:W-:Y:S04]  /*01f0*/  STG.E desc[UR6][R4.64+0x404], R11 ;  /* 0x0004040b04007986 */ /* 0x0001e8000c101906 */
[----:B------:R-:W1:Y:S02]  /*0200*/  LDG.E R0, desc[UR6][R2.64+0x8] ;  /* 0x0000080602007981 */ /* 0x000e64000c1e1900 */
[----:B-1----:R-:W-:-:S05]  /*0210*/  FADD R13, -R0, 1 ;  /* 0x3f800000000d7421 */ /* 0x002fca0000000100 */
[----:B------:R1:W-:Y:S04]  /*0220*/  STG.E desc[UR6][R4.64+0x408], R13 ;  /* 0x0004080d04007986 */ /* 0x0003e8000c101906 */
[----:B------:R-:W2:Y:S01]  /*0230*/  LDG.E R0, desc[UR6][R2.64+0xc] ;  /* 0x00000c0602007981 */ /* 0x000ea2000c1e1900 */
[----:B------:R-:W-:Y:S01]  /*0240*/  IADD3 R10, P0, PT, R6, 0x20, RZ ;  /* 0x00000020060a7810 */ /* 0x000fe20007f1e0ff */
[----:B------:R-:W-:Y:S01]  /*0250*/  IMAD.MOV R8, RZ, RZ, -R9 ;  /* 0x000000ffff087224 */ /* 0x000fe200078e0a09 */
[----:B------:R-:W-:-:S03]  /*0260*/  UMOV UR4, URZ ;  /* 0x000000ff00047c82 */ /* 0x000fc60008000000 */
[----:B0-----:R-:W-:Y:S02]  /*0270*/  IMAD.X R11, RZ, RZ, R7, P0 ;  /* 0x000000ffff0b7224 */ /* 0x001fe400000e0607 */
[----:B--2---:R-:W-:Y:S01]  /*0280*/  FADD R15, -R0, 1 ;  /* 0x3f800000000f7421 */ /* 0x004fe20000000100 */
[----:B------:R-:W-:-:S04]  /*0290*/  VIADD R0, R9, 0x40 ;  /* 0x0000004009007836 */ /* 0x000fc80000000000 */
[----:B------:R1:W-:Y:S01]  /*02a0*/  STG.E desc[UR6][R4.64+0x40c], R15 ;  /* 0x00040c0f04007986 */ /* 0x0003e2000c101906 */
[----:B------:R-:W-:Y:S06]  /*02b0*/  BAR.SYNC.DEFER_BLOCKING 0x0 ;  /* 0x0000000000007b1d */ /* 0x000fec0000010000 */
.L_x_14:
[----:B------:R-:W-:Y:S01]  /*02c0*/  ISETP.NE.AND P0, PT, R8, RZ, PT ;  /* 0x000000ff0800720c */ /* 0x000fe20003f05270 */
[----:B------:R-:W-:Y:S01]  /*02d0*/  UIADD3 UR5, UPT, UPT, UR4, 0x1, URZ ;  /* 0x0000000104057890 */ /* 0x000fe2000fffe0ff */
[----:B------:R-:W-:Y:S01]  /*02e0*/  BSSY.RECONVERGENT B0, `(.L_x_0) ;  /* 0x000001c000007945 */ /* 0x000fe20003800200 */
[----:B------:R-:W-:Y:S02]  /*02f0*/  UIADD3 UR8, UPT, UPT, UR4, 0x2, URZ ;  /* 0x0000000204087890 */ /* 0x000fe4000fffe0ff */
[C---:B------:R-:W-:Y:S01]  /*0300*/  ISETP.NE.AND P1, PT, R0.reuse, UR4, PT ;  /* 0x0000000400007c0c */ /* 0x040fe2000bf25270 */
[----:B------:R-:W-:Y:S01]  /*0310*/  UIADD3 UR9, UPT, UPT, UR4, 0x3, URZ ;  /* 0x0000000304097890 */ /* 0x000fe2000fffe0ff */
[----:B------:R-:W-:Y:S01]  /*0320*/  IMAD.MOV.U32 R6, RZ, RZ, R10 ;  /* 0x000000ffff067224 */ /* 0x000fe200078e000a */
[----:B------:R-:W-:Y:S01]  /*0330*/  ISETP.NE.AND P2, PT, R9, UR5, PT ;  /* 0x0000000509007c0c */ /* 0x000fe2000bf45270 */
[----:B------:R-:W-:Y:S01]  /*0340*/  IMAD.MOV.U32 R7, RZ, RZ, R11 ;  /* 0x000000ffff077224 */ /* 0x000fe200078e000b */
[----:B------:R-:W-:-:S02]  /*0350*/  ISETP.NE.AND P3, PT, R0, UR5, PT ;  /* 0x0000000500007c0c */ /* 0x000fc4000bf65270 */
[C---:B------:R-:W-:Y:S02]  /*0360*/  ISETP.NE.AND P4, PT, R9.reuse, UR8, PT ;  /* 0x0000000809007c0c */ /* 0x040fe4000bf85270 */
[----:B------:R-:W-:Y:S02]  /*0370*/  ISETP.NE.AND P5, PT, R0, UR8, PT ;  /* 0x0000000800007c0c */ /* 0x000fe4000bfa5270 */
[----:B------:R-:W-:Y:S01]  /*0380*/  ISETP.NE.AND P6, PT, R9, UR9, PT ;  /* 0x0000000909007c0c */ /* 0x000fe2000bfc5270 */
[----:B---3--:R-:W-:-:S12]  /*0390*/  @!P0 BRA `(.L_x_1) ;  /* 0x0000000000408947 */ /* 0x008fd80003800000 */
[----:B------:R-:W2:Y:S04]  /*03a0*/  LDG.E R10, desc[UR6][R4.64] ;  /* 0x00000006040a7981 */ /* 0x000ea8000c1e1900 */
[----:B------:R-:W2:Y:S02]  /*03b0*/  LDG.E R11, desc[UR6][R6.64+-0x20] ;  /* 0xffffe006060b7981 */ /* 0x000ea4000c1e1900 */
[----:B--2---:R-:W-:Y:S02]  /*03c0*/  FMNMX R11, R10, R11, !PT ;  /* 0x0000000b0a0b7209 */ /* 0x004fe40007800000 */
[----:B------:R-:W2:Y:S04]  /*03d0*/  LDG.E R10, desc[UR6][R4.64+0x4] ;  /* 0x00000406040a7981 */ /* 0x000ea8000c1e1900 */
[----:B------:R0:W-:Y:S04]  /*03e0*/  STG.E desc[UR6][R4.64], R11 ;  /* 0x0000000b04007986 */ /* 0x0001e8000c101906 */
[----:B-1----:R-:W2:Y:S02]  /*03f0*/  LDG.E R13, desc[UR6][R6.64+-0x1c] ;  /* 0xffffe406060d7981 */ /* 0x002ea4000c1e1900 */
[----:B--2---:R-:W-:-:S02]  /*0400*/  FMNMX R13, R10, R13, !PT ;  /* 0x0000000d0a0d7209 */ /* 0x004fc40007800000 */
[----:B------:R-:W2:Y:S04]  /*0410*/  LDG.E R10, desc[UR6][R4.64+0x8] ;  /* 0x00000806040a7981 */ /* 0x000ea8000c1e1900 */
[----:B------:R0:W-:Y:S04]  /*0420*/  STG.E desc[UR6][R4.64+0x4], R13 ;  /* 0x0000040d04007986 */ /* 0x0001e8000c101906 */
[----:B------:R-:W2:Y:S02]  /*0430*/  LDG.E R15, desc[UR6][R6.64+-0x18] ;  /* 0xffffe806060f7981 */ /* 0x000ea4000c1e1900 */
[----:B--2---:R-:W-:-:S02]  /*0440*/  FMNMX R15, R10, R15, !PT ;  /* 0x0000000f0a0f7209 */ /* 0x004fc40007800000 */
[----:B------:R-:W2:Y:S04]  /*0450*/  LDG.E R10, desc[UR6][R4.64+0xc] ;  /* 0x00000c06040a7981 */ /* 0x000ea8000c1e1900 */
[----:B------:R0:W-:Y:S04]  /*0460*/  STG.E desc[UR6][R4.64+0x8], R15 ;  /* 0x0000080f04007986 */ /* 0x0001e8000c101906 */
[----:B------:R-:W2:Y:S02]  /*0470*/  LDG.E R17, desc[UR6][R6.64+-0x14] ;  /* 0xffffec0606117981 */ /* 0x000ea4000c1e1900 */
[----:B--2---:R-:W-:-:S05]  /*0480*/  FMNMX R17, R10, R17, !PT ;  /* 0x000000110a117209 */ /* 0x004fca0007800000 */
[----:B------:R0:W-:Y:S02]  /*0490*/  STG.E desc[UR6][R4.64+0xc], R17 ;  /* 0x00000c1104007986 */ /* 0x0001e4000c101906 */
.L_x_1:
[----:B------:R-:W-:Y:S05]  /*04a0*/  BSYNC.RECONVERGENT B0 ;  /* 0x0000000000007941 */ /* 0x000fea0003800200 */
.L_x_0:
[----:B------:R-:W-:Y:S04]  /*04b0*/  BSSY.RECONVERGENT B0, `(.L_x_2) ;  /* 0x0000012000007945 */ /* 0x000fe80003800200 */
[----:B------:R-:W-:Y:S05]  /*04c0*/  @!P1 BRA `(.L_x_3) ;  /* 0x0000000000409947 */ /* 0x000fea0003800000 */
[----:B------:R-:W2:Y:S04]  /*04d0*/  LDG.E R10, desc[UR6][R4.64+0x400] ;  /* 0x00040006040a7981 */ /* 0x000ea8000c1e1900 */
[----:B0-----:R-:W2:Y:S02]  /*04e0*/  LDG.E R11, desc[UR6][R6.64+-0x20] ;  /* 0xffffe006060b7981 */ /* 0x001ea4000c1e1900 */
        /* <DEDUP_REMOVED lines=14> */
.L_x_3:
[----:B------:R-:W-:Y:S05]  /*05d0*/  BSYNC.RECONVERGENT B0 ;  /* 0x0000000000007941 */ /* 0x000fea0003800200 */
.L_x_2:
[----:B------:R-:W-:Y:S04]  /*05e0*/  BSSY.RECONVERGENT B0, `(.L_x_4) ;  /* 0x0000012000007945 */ /* 0x000fe80003800200 */
[----:B------:R-:W-:Y:S05]  /*05f0*/  @!P2 BRA `(.L_x_5) ;  /* 0x000000000040a947 */ /* 0x000fea0003800000 */
[----:B------:R-:W2:Y:S04]  /*0600*/  LDG.E R10, desc[UR6][R4.64] ;  /* 0x00000006040a7981 */ /* 0x000ea8000c1e1900 */
[----:B0--3--:R-:W2:Y:S02]  /*0610*/  LDG.E R11, desc[UR6][R6.64+-0x10] ;  /* 0xfffff006060b7981 */ /* 0x009ea4000c1e1900 */
        /* <DEDUP_REMOVED lines=14> */
.L_x_5:
[----:B------:R-:W-:Y:S05]  /*0700*/  BSYNC.RECONVERGENT B0 ;  /* 0x0000000000007941 */ /* 0x000fea0003800200 */
.L_x_4:
[----:B------:R-:W-:Y:S04]  /*0710*/  BSSY.RECONVERGENT B0, `(.L_x_6) ;  /* 0x0000012000007945 */ /* 0x000fe80003800200 */
[----:B------:R-:W-:Y:S05]  /*0720*/  @!P3 BRA `(.L_x_7) ;  /* 0x000000000040b947 */ /* 0x000fea0003800000 */
[----:B------:R-:W2:Y:S04]  /*0730*/  LDG.E R10, desc[UR6][R4.64+0x400] ;  /* 0x00040006040a7981 */ /* 0x000ea8000c1e1900 */
[----:B0--34-:R-:W2:Y:S02]  /*0740*/  LDG.E R11, desc[UR6][R6.64+-0x10] ;  /* 0xfffff006060b7981 */ /* 0x019ea4000c1e1900 */
        /* <DEDUP_REMOVED lines=14> */
.L_x_7:
[----:B------:R-:W-:Y:S05]  /*0830*/  BSYNC.RECONVERGENT B0 ;  /* 0x0000000000007941 */ /* 0x000fea0003800200 */
.L_x_6:
        /* <DEDUP_REMOVED lines=18> */
.L_x_9:
[----:B------:R-:W-:Y:S05]  /*0960*/  BSYNC.RECONVERGENT B0 ;  /* 0x0000000000007941 */ /* 0x000fea0003800200 */
.L_x_8:
        /* <DEDUP_REMOVED lines=18> */
.L_x_11:
[----:B------:R-:W-:Y:S05]  /*0a90*/  BSYNC.RECONVERGENT B0 ;  /* 0x0000000000007941 */ /* 0x000fea0003800200 */
.L_x_10:
        /* <DEDUP_REMOVED lines=18> */
.L_x_13:
[----:B------:R-:W-:Y:S05]  /*0bc0*/  BSYNC.RECONVERGENT B0 ;  /* 0x0000000000007941 */ /* 0x000fea0003800200 */
.L_x_12:
[----:B------:R-:W-:-:S13]  /*0bd0*/  ISETP.NE.AND P0, PT, R0, UR9, PT ;  /* 0x0000000900007c0c */ /* 0x000fda000bf05270 */
[----:B------:R-:W2:Y:S04]  /*0be0*/  @P0 LDG.E R10, desc[UR6][R4.64+0x400] ;  /* 0x00040006040a0981 */ /* 0x000ea8000c1e1900 */
[----:B0--34-:R-:W2:Y:S02]  /*0bf0*/  @P0 LDG.E R11, desc[UR6][R6.64+0x10] ;  /* 0x00001006060b0981 */ /* 0x019ea4000c1e1900 */
[----:B--2---:R-:W-:Y:S02]  /*0c00*/  @P0 FMNMX R11, R10, R11, !PT ;  /* 0x0000000b0a0b0209 */ /* 0x004fe40007800000 */
[----:B------:R-:W2:Y:S04]  /*0c10*/  @P0 LDG.E R10, desc[UR6][R4.64+0x404] ;  /* 0x00040406040a0981 */ /* 0x000ea8000c1e1900 */
[----:B------:R0:W-:Y:S04]  /*0c20*/  @P0 STG.E desc[UR6][R4.64+0x400], R11 ;  /* 0x0004000b04000986 */ /* 0x0001e8000c101906 */
[----:B-1----:R-:W2:Y:S02]  /*0c30*/  @P0 LDG.E R13, desc[UR6][R6.64+0x14] ;  /* 0x00001406060d0981 */ /* 0x002ea4000c1e1900 */
[----:B--2---:R-:W-:-:S02]  /*0c40*/  @P0 FMNMX R13, R10, R13, !PT ;  /* 0x0000000d0a0d0209 */ /* 0x004fc40007800000 */
[----:B------:R-:W2:Y:S04]  /*0c50*/  @P0 LDG.E R10, desc[UR6][R4.64+0x408] ;  /* 0x00040806040a0981 */ /* 0x000ea8000c1e1900 */
[----:B------:R3:W-:Y:S04]  /*0c60*/  @P0 STG.E desc[UR6][R4.64+0x404], R13 ;  /* 0x0004040d04000986 */ /* 0x0007e8000c101906 */
[----:B------:R-:W2:Y:S02]  /*0c70*/  @P0 LDG.E R15, desc[UR6][R6.64+0x18] ;  /* 0x00001806060f0981 */ /* 0x000ea4000c1e1900 */
[----:B--2---:R-:W-:-:S02]  /*0c80*/  @P0 FMNMX R15, R10, R15, !PT ;  /* 0x0000000f0a0f0209 */ /* 0x004fc40007800000 */
[----:B------:R-:W2:Y:S04]  /*0c90*/  @P0 LDG.E R10, desc[UR6][R4.64+0x40c] ;  /* 0x00040c06040a0981 */ /* 0x000ea8000c1e1900 */
[----:B------:R3:W-:Y:S04]  /*0ca0*/  @P0 STG.E desc[UR6][R4.64+0x408], R15 ;  /* 0x0004080f04000986 */ /* 0x0007e8000c101906 */
[----:B------:R-:W2:Y:S01]  /*0cb0*/  @P0 LDG.E R17, desc[UR6][R6.64+0x1c] ;  /* 0x00001c0606110981 */ /* 0x000ea2000c1e1900 */
[----:B------:R-:W-:Y:S01]  /*0cc0*/  UIADD3 UR4, UPT, UPT, UR4, 0x4, URZ ;  /* 0x0000000404047890 */ /* 0x000fe2000fffe0ff */
[----:B------:R-:W-:-:S03]  /*0cd0*/  VIADD R8, R8, 0x4 ;  /* 0x0000000408087836 */ /* 0x000fc60000000000 */
[----:B------:R-:W-:Y:S01]  /*0ce0*/  UISETP.NE.AND UP0, UPT, UR4, 0x80, UPT ;  /* 0x000000800400788c */ /* 0x000fe2000bf05270 */
[----:B--2---:R-:W-:-:S05]  /*0cf0*/  @P0 FMNMX R17, R10, R17, !PT ;  /* 0x000000110a110209 */ /* 0x004fca0007800000 */
[----:B------:R3:W-:Y:S01]  /*0d00*/  @P0 STG.E desc[UR6][R4.64+0x40c], R17 ;  /* 0x00040c1104000986 */ /* 0x0007e2000c101906 */
[----:B------:R-:W-:-:S05]  /*0d10*/  IADD3 R10, P0, PT, R6, 0x40, RZ ;  /* 0x00000040060a7810 */ /* 0x000fca0007f1e0ff */
[----:B0-----:R-:W-:Y:S01]  /*0d20*/  IMAD.X R11, RZ, RZ, R7, P0 ;  /* 0x000000ffff0b7224 */ /* 0x001fe200000e0607 */
[----:B------:R-:W-:Y:S07]  /*0d30*/  BRA.U UP0, `(.L_x_14) ;  /* 0xfffffff500607547 */ /* 0x000fee000b83ffff */
[----:B------:R-:W-:Y:S06]  /*0d40*/  BAR.SYNC.DEFER_BLOCKING 0x0 ;  /* 0x0000000000007b1d */ /* 0x000fec0000010000 */
[----:B------:R-:W2:Y:S04]  /*0d50*/  LDG.E R7, desc[UR6][R4.64] ;  /* 0x0000000604077981 */ /* 0x000ea8000c1e1900 */
[----:B--2---:R-:W-:Y:S04]  /*0d60*/  STG.E desc[UR6][R2.64], R7 ;  /* 0x0000000702007986 */ /* 0x004fe8000c101906 */
[----:B------:R-:W2:Y:S04]  /*0d70*/  LDG.E R9, desc[UR6][R4.64+0x4] ;  /* 0x0000040604097981 */ /* 0x000ea8000c1e1900 */
[----:B--2---:R-:W-:Y:S04]  /*0d80*/  STG.E desc[UR6][R2.64+0x4], R9 ;  /* 0x0000040902007986 */ /* 0x004fe8000c101906 */
[----:B------:R-:W2:Y:S04]  /*0d90*/  LDG.E R11, desc[UR6][R4.64+0x8] ;  /* 0x00000806040b7981 */ /* 0x000ea8000c1e1900 */
[----:B--2---:R-:W-:Y:S04]  /*0da0*/  STG.E desc[UR6][R2.64+0x8], R11 ;  /* 0x0000080b02007986 */ /* 0x004fe8000c101906 */
[----:B---3--:R-:W2:Y:S04]  /*0db0*/  LDG.E R13, desc[UR6][R4.64+0xc] ;  /* 0x00000c06040d7981 */ /* 0x008ea8000c1e1900 */
[----:B--2---:R-:W-:Y:S01]  /*0dc0*/  STG.E desc[UR6][R2.64+0xc], R13 ;  /* 0x00000c0d02007986 */ /* 0x004fe2000c101906 */
[----:B------:R-:W-:Y:S05]  /*0dd0*/  EXIT ;  /* 0x000000000000794d */ /* 0x000fea0003800000 */
.L_x_15:
[----:B------:R-:W-:-:S00]  /*0de0*/  BRA `(.L_x_15) ;  /* 0xfffffffc00fc7947 */ /* 0x000fc0000383ffff */
[----:B------:R-:W-:-:S00]  /*0df0*/  NOP ;  /* 0x0000000000007918 */ /* 0x000fc00000000000 */
        /* <DEDUP_REMOVED lines=8> */
.L_x_16:


//--------------------- .nv.shared.reserved.0     --------------------------
	.section	.nv.shared.reserved.0,"aw",@nobits
	.weak		__nv_reservedSMEM_offset_0_alias
	.size		__nv_reservedSMEM_offset_0_alias, 0, 64
	.other		__nv_reservedSMEM_offset_0_alias,@"STO_CUDA_RESERVED_SHARED STV_DEFAULT"
__nv_reservedSMEM_offset_0_alias:
	.zero		0
	.zero		64


//--------------------- .nv.constant0.fuzzy_compute --------------------------
	.section	.nv.constant0.fuzzy_compute,"a",@progbits
	.sectionflags	@""
	.align	4
.nv.constant0.fuzzy_compute:
	.zero		920


//--------------------- SYMBOLS --------------------------

	.type		.nv.reservedSmem.offset0,@object
	.size		.nv.reservedSmem.offset0,0x4
